	.headerflags	@"EF_CUDA_TEXMODE_UNIFIED EF_CUDA_64BIT_ADDRESS EF_CUDA_ACCELERATORS EF_CUDA_SM90 EF_CUDA_VIRTUAL_SM(EF_CUDA_SM90)"
	.elftype	@"ET_EXEC"


//--------------------- .nv.info                  --------------------------
	.section	.nv.info,"",@"SHT_CUDA_INFO"
	.align	4


	//----- nvinfo : EIATTR_REGCOUNT
	.align		4
        /*0000*/ 	.byte	0x04, 0x2f
        /*0002*/ 	.short	(.L_3 - .L_2)
	.align		4
.L_2:
        /*0004*/ 	.word	index@(triton_poi_fused__native_batch_norm_legit_no_training_relu_8)
        /*0008*/ 	.word	0x00000020


	//----- nvinfo : EIATTR_MIN_STACK_SIZE
	.align		4
.L_3:
        /*000c*/ 	.byte	0x04, 0x12
        /*000e*/ 	.short	(.L_5 - .L_4)
	.align		4
.L_4:
        /*0010*/ 	.word	index@(triton_poi_fused__native_batch_norm_legit_no_training_relu_8)
        /*0014*/ 	.word	0x00000000


	//----- nvinfo : EIATTR_FRAME_SIZE
	.align		4
.L_5:
        /*0018*/ 	.byte	0x04, 0x11
        /*001a*/ 	.short	(.L_7 - .L_6)
	.align		4
.L_6:
        /*001c*/ 	.word	index@(triton_poi_fused__native_batch_norm_legit_no_training_relu_8)
        /*0020*/ 	.word	0x00000000


	//----- nvinfo : EIATTR_MIN_STACK_SIZE
	.align		4
.L_7:
        /*0024*/ 	.byte	0x04, 0x12
        /*0026*/ 	.short	(.L_9 - .L_8)
	.align		4
.L_8:
        /*0028*/ 	.word	index@(triton_poi_fused__native_batch_norm_legit_no_training_relu_8)
        /*002c*/ 	.word	0x00000000
.L_9:


//--------------------- .nv.info.triton_poi_fused__native_batch_norm_legit_no_training_relu_8 --------------------------
	.section	.nv.info.triton_poi_fused__native_batch_norm_legit_no_training_relu_8,"",@"SHT_CUDA_INFO"
	.sectionflags	@""
	.align	4


	//----- nvinfo : EIATTR_CUDA_API_VERSION
	.align		4
        /*0000*/ 	.byte	0x04, 0x37
        /*0002*/ 	.short	(.L_11 - .L_10)
.L_10:
        /*0004*/ 	.word	0x0000007c


	//----- nvinfo : EIATTR_KPARAM_INFO
	.align		4
.L_11:
        /*0008*/ 	.byte	0x04, 0x17
        /*000a*/ 	.short	(.L_13 - .L_12)
.L_12:
        /*000c*/ 	.word	0x00000000
        /*0010*/ 	.short	0x0007
        /*0012*/ 	.short	0x0034
        /*0014*/ 	.byte	0x00, 0xf0, 0x11, 0x00


	//----- nvinfo : EIATTR_KPARAM_INFO
	.align		4
.L_13:
        /*0018*/ 	.byte	0x04, 0x17
        /*001a*/ 	.short	(.L_15 - .L_14)
.L_14:
        /*001c*/ 	.word	0x00000000
        /*0020*/ 	.short	0x0006
        /*0022*/ 	.short	0x0030
        /*0024*/ 	.byte	0x00, 0xf0, 0x11, 0x00


	//----- nvinfo : EIATTR_KPARAM_INFO
	.align		4
.L_15:
        /*0028*/ 	.byte	0x04, 0x17
        /*002a*/ 	.short	(.L_17 - .L_16)
.L_16:
        /*002c*/ 	.word	0x00000000
        /*0030*/ 	.short	0x0005
        /*0032*/ 	.short	0x0028
        /*0034*/ 	.byte	0x00, 0xf4, 0x21, 0x00


	//----- nvinfo : EIATTR_KPARAM_INFO
	.align		4
.L_17:
        /*0038*/ 	.byte	0x04, 0x17
        /*003a*/ 	.short	(.L_19 - .L_18)
.L_18:
        /*003c*/ 	.word	0x00000000
        /*0040*/ 	.short	0x0004
        /*0042*/ 	.short	0x0020
        /*0044*/ 	.byte	0x00, 0xf4, 0x21, 0x00


	//----- nvinfo : EIATTR_KPARAM_INFO
	.align		4
.L_19:
        /*0048*/ 	.byte	0x04, 0x17
        /*004a*/ 	.short	(.L_21 - .L_20)
.L_20:
        /*004c*/ 	.word	0x00000000
        /*0050*/ 	.short	0x0003
        /*0052*/ 	.short	0x0018
        /*0054*/ 	.byte	0x00, 0xf4, 0x21, 0x00


	//----- nvinfo : EIATTR_KPARAM_INFO
	.align		4
.L_21:
        /*0058*/ 	.byte	0x04, 0x17
        /*005a*/ 	.short	(.L_23 - .L_22)
.L_22:
        /*005c*/ 	.word	0x00000000
        /*0060*/ 	.short	0x0002
        /*0062*/ 	.short	0x0010
        /*0064*/ 	.byte	0x00, 0xf4, 0x21, 0x00


	//----- nvinfo : EIATTR_KPARAM_INFO
	.align		4
.L_23:
        /*0068*/ 	.byte	0x04, 0x17
        /*006a*/ 	.short	(.L_25 - .L_24)
.L_24:
        /*006c*/ 	.word	0x00000000
        /*0070*/ 	.short	0x0001
        /*0072*/ 	.short	0x0008
        /*0074*/ 	.byte	0x00, 0xf4, 0x21, 0x00


	//----- nvinfo : EIATTR_KPARAM_INFO
	.align		4
.L_25:
        /*0078*/ 	.byte	0x04, 0x17
        /*007a*/ 	.short	(.L_27 - .L_26)
.L_26:
        /*007c*/ 	.word	0x00000000
        /*0080*/ 	.short	0x0000
        /*0082*/ 	.short	0x0000
        /*0084*/ 	.byte	0x00, 0xf4, 0x21, 0x00


	//----- nvinfo : EIATTR_SPARSE_MMA_MASK
	.align		4
.L_27:
        /*0088*/ 	.byte	0x03, 0x50
        /*008a*/ 	.short	0x0000


	//----- nvinfo : EIATTR_MAXREG_COUNT
	.align		4
        /*008c*/ 	.byte	0x03, 0x1b
        /*008e*/ 	.short	0x00ff


	//----- nvinfo : EIATTR_EXIT_INSTR_OFFSETS
	.align		4
        /*0090*/ 	.byte	0x04, 0x1c
        /*0092*/ 	.short	(.L_29 - .L_28)


	//   ....[0]....
.L_28:
        /*0094*/ 	.word	0x00000bf0


	//   ....[1]....
        /*0098*/ 	.word	0x00000cc0


	//----- nvinfo : EIATTR_REQNTID
	.align		4
.L_29:
        /*009c*/ 	.byte	0x04, 0x10
        /*009e*/ 	.short	(.L_31 - .L_30)
.L_30:
        /*00a0*/ 	.word	0x00000080
        /*00a4*/ 	.word	0x00000001
        /*00a8*/ 	.word	0x00000001


	//----- nvinfo : EIATTR_CBANK_PARAM_SIZE
	.align		4
.L_31:
        /*00ac*/ 	.byte	0x03, 0x19
        /*00ae*/ 	.short	0x0038


	//----- nvinfo : EIATTR_PARAM_CBANK
	.align		4
        /*00b0*/ 	.byte	0x04, 0x0a
        /*00b2*/ 	.short	(.L_33 - .L_32)
	.align		4
.L_32:
        /*00b4*/ 	.word	index@(.nv.constant0.triton_poi_fused__native_batch_norm_legit_no_training_relu_8)
        /*00b8*/ 	.short	0x0210
        /*00ba*/ 	.short	0x0038


	//----- nvinfo : EIATTR_SW_WAR
	.align		4
.L_33:
        /*00bc*/ 	.byte	0x04, 0x36
        /*00be*/ 	.short	(.L_35 - .L_34)
.L_34:
        /*00c0*/ 	.word	0x00000008
.L_35:


//--------------------- .nv.callgraph             --------------------------
	.section	.nv.callgraph,"",@"SHT_CUDA_CALLGRAPH"
	.align	4
	.sectionentsize	8
	.align		4
        /*0000*/ 	.word	0x00000000
	.align		4
        /*0004*/ 	.word	0xffffffff
	.align		4
        /*0008*/ 	.word	0x00000000
	.align		4
        /*000c*/ 	.word	0xfffffffe
	.align		4
        /*0010*/ 	.word	0x00000000
	.align		4
        /*0014*/ 	.word	0xfffffffd
	.align		4
        /*0018*/ 	.word	0x00000000
	.align		4
        /*001c*/ 	.word	0xfffffffc


//--------------------- .nv.constant4             --------------------------
	.section	.nv.constant4,"a",@progbits
	.align	8
	.align		8
.nv.constant4:
        /*0000*/ 	.dword	_$_str
	.align		8
        /*0008*/ 	.dword	_$_str_$_2


//--------------------- .text.triton_poi_fused__native_batch_norm_legit_no_training_relu_8 --------------------------
	.section	.text.triton_poi_fused__native_batch_norm_legit_no_training_relu_8,"ax",@progbits
	.sectionflags	@"SHF_BARRIERS=1"
	.align	128
        .global         triton_poi_fused__native_batch_norm_legit_no_training_relu_8
        .type           triton_poi_fused__native_batch_norm_legit_no_training_relu_8,@function
        .size           triton_poi_fused__native_batch_norm_legit_no_training_relu_8,(.L_x_1 - triton_poi_fused__native_batch_norm_legit_no_training_relu_8)
        .other          triton_poi_fused__native_batch_norm_legit_no_training_relu_8,@"STO_CUDA_ENTRY STV_DEFAULT"
triton_poi_fused__native_batch_norm_legit_no_training_relu_8:
.text.triton_poi_fused__native_batch_norm_legit_no_training_relu_8:
[----:B------:R-:W0:Y:S01]  /*0000*/  LDC R1, c[0x0][0x28] ;  /* 0x00000a00ff017b82 */ /* 0x000e220000000800 */
[----:B------:R-:W1:Y:S07]  /*0010*/  S2R R2, SR_CTAID.Y ;  /* 0x0000000000027919 */ /* 0x000e6e0000002600 */
[----:B------:R-:W2:Y:S01]  /*0020*/  LDC.64 R8, c[0x0][0x220] ;  /* 0x00008800ff087b82 */ /* 0x000ea20000000a00 */
[----:B------:R-:W-:Y:S01]  /*0030*/  CS2R R6, SRZ ;  /* 0x0000000000067805 */ /* 0x000fe2000001ff00 */
[----:B------:R-:W-:Y:S01]  /*0040*/  ULDC.64 UR6, c[0x0][0x208] ;  /* 0x0000820000067ab9 */ /* 0x000fe20000000a00 */
[----:B------:R-:W3:Y:S01]  /*0050*/  S2R R20, SR_TID.X ;  /* 0x0000000000147919 */ /* 0x000ee20000002100 */
[----:B------:R-:W4:Y:S04]  /*0060*/  S2R R10, SR_CTAID.X ;  /* 0x00000000000a7919 */ /* 0x000f280000002500 */
[----:B------:R-:W5:Y:S08]  /*0070*/  LDC.64 R24, c[0x0][0x210] ;  /* 0x00008400ff187b82 */ /* 0x000f700000000a00 */
[----:B------:R-:W4:Y:S01]  /*0080*/  LDC.64 R26, c[0x0][0x218] ;  /* 0x00008600ff1a7b82 */ /* 0x000f220000000a00 */
[----:B-1----:R-:W-:-:S02]  /*0090*/  IMAD.SHL.U32 R2, R2, 0x40, RZ ;  /* 0x0000004002027824 */ /* 0x002fc400078e00ff */
[----:B---3--:R-:W-:-:S05]  /*00a0*/  IMAD.SHL.U32 R3, R20, 0x4, RZ ;  /* 0x0000000414037824 */ /* 0x008fca00078e00ff */
[----:B------:R-:W-:-:S04]  /*00b0*/  LOP3.LUT R21, R2, 0x3c, R3, 0xf8, !PT ;  /* 0x0000003c02157812 */ /* 0x000fc800078ef803 */
[C---:B------:R-:W-:Y:S01]  /*00c0*/  ISETP.GE.AND P0, PT, R21.reuse, 0x300, PT ;  /* 0x000003001500780c */ /* 0x040fe20003f06270 */
[----:B------:R-:W-:-:S05]  /*00d0*/  IMAD.HI R0, R21, 0x2aaaaaab, RZ ;  /* 0x2aaaaaab15007827 */ /* 0x000fca00078e02ff */
[----:B------:R-:W-:-:S04]  /*00e0*/  SHF.R.U32.HI R5, RZ, 0x1f, R0 ;  /* 0x0000001fff057819 */ /* 0x000fc80000011600 */
[----:B------:R-:W-:Y:S02]  /*00f0*/  LEA.HI.SX32 R12, R0, R5, 0x1b ;  /* 0x00000005000c7211 */ /* 0x000fe400078fdaff */
[----:B------:R-:W-:-:S03]  /*0100*/  CS2R R4, SRZ ;  /* 0x0000000000047805 */ /* 0x000fc6000001ff00 */
[----:B------:R-:W-:-:S04]  /*0110*/  IMAD R21, R12, -0xc0, R21 ;  /* 0xffffff400c157824 */ /* 0x000fc800078e0215 */
[----:B--2---:R-:W-:-:S05]  /*0120*/  IMAD.WIDE R8, R21, 0x4, R8 ;  /* 0x0000000415087825 */ /* 0x004fca00078e0208 */
[----:B------:R1:W2:Y:S01]  /*0130*/  @!P0 LDG.E.EL.128 R4, desc[UR6][R8.64] ;  /* 0x0000000608048981 */ /* 0x0002a2000c2e1d00 */
[----:B------:R-:W-:Y:S01]  /*0140*/  SHF.R.U32.HI R11, RZ, 0x4, R20 ;  /* 0x00000004ff0b7819 */ /* 0x000fe20000011614 */
[----:B----4-:R-:W-:Y:S01]  /*0150*/  IMAD.SHL.U32 R0, R10, 0x10, RZ ;  /* 0x000000100a007824 */ /* 0x010fe200078e00ff */
[----:B------:R-:W-:Y:S01]  /*0160*/  CS2R R14, SRZ ;  /* 0x00000000000e7805 */ /* 0x000fe2000001ff00 */
[----:B------:R-:W-:Y:S01]  /*0170*/  IMAD R12, R12, 0xc00, R21 ;  /* 0x00000c000c0c7824 */ /* 0x000fe200078e0215 */
[----:B------:R-:W-:Y:S02]  /*0180*/  SGXT.U32 R11, R11, 0x3 ;  /* 0x000000030b0b781a */ /* 0x000fe40000000000 */
[----:B------:R-:W-:Y:S01]  /*0190*/  CS2R R18, SRZ ;  /* 0x0000000000127805 */ /* 0x000fe2000001ff00 */
[----:B0-----:R-:W-:Y:S01]  /*01a0*/  IMAD.WIDE R26, R21, 0x4, R26 ;  /* 0x00000004151a7825 */ /* 0x001fe200078e021a */
[----:B------:R-:W-:Y:S02]  /*01b0*/  LOP3.LUT R10, R0, 0x8, R11, 0xfe, !PT ;  /* 0x00000008000a7812 */ /* 0x000fe400078efe0b */
[----:B-1----:R-:W-:-:S02]  /*01c0*/  CS2R R8, SRZ ;  /* 0x0000000000087805 */ /* 0x002fc4000001ff00 */
[----:B------:R-:W-:Y:S02]  /*01d0*/  LOP3.LUT R11, R0, R11, RZ, 0xfc, !PT ;  /* 0x0000000b000b7212 */ /* 0x000fe400078efcff */
[----:B------:R-:W-:Y:S02]  /*01e0*/  ISETP.LT.AND P2, PT, R10, 0x10, !P0 ;  /* 0x000000100a00780c */ /* 0x000fe40004741270 */
[C---:B------:R-:W-:Y:S01]  /*01f0*/  ISETP.LT.AND P1, PT, R11.reuse, 0x10, !P0 ;  /* 0x000000100b00780c */ /* 0x040fe20004721270 */
[----:B------:R-:W-:Y:S01]  /*0200*/  IMAD R23, R11, 0xc0, R12 ;  /* 0x000000c00b177824 */ /* 0x000fe200078e020c */
[----:B------:R-:W-:Y:S02]  /*0210*/  CS2R R10, SRZ ;  /* 0x00000000000a7805 */ /* 0x000fe4000001ff00 */
[----:B------:R-:W-:Y:S01]  /*0220*/  CS2R R12, SRZ ;  /* 0x00000000000c7805 */ /* 0x000fe2000001ff00 */
[C---:B------:R-:W-:Y:S02]  /*0230*/  VIADD R17, R23.reuse, 0x600 ;  /* 0x0000060017117836 */ /* 0x040fe40000000000 */
[----:B-----5:R-:W-:-:S03]  /*0240*/  IMAD.WIDE R22, R23, 0x4, R24 ;  /* 0x0000000417167825 */ /* 0x020fc600078e0218 */
[----:B------:R0:W3:Y:S01]  /*0250*/  @!P0 LDG.E.EL.128 R12, desc[UR6][R26.64] ;  /* 0x000000061a0c8981 */ /* 0x0000e2000c2e1d00 */
[----:B------:R-:W-:Y:S01]  /*0260*/  IMAD.WIDE R24, R17, 0x4, R24 ;  /* 0x0000000411187825 */ /* 0x000fe200078e0218 */
[----:B------:R-:W-:Y:S02]  /*0270*/  CS2R R16, SRZ ;  /* 0x0000000000107805 */ /* 0x000fe4000001ff00 */
[----:B------:R-:W3:Y:S04]  /*0280*/  @P1 LDG.E.EL.128 R8, desc[UR6][R22.64] ;  /* 0x0000000616081981 */ /* 0x000ee8000c2e1d00 */
[----:B------:R1:W4:Y:S01]  /*0290*/  @P2 LDG.E.EL.128 R16, desc[UR6][R24.64] ;  /* 0x0000000618102981 */ /* 0x000322000c2e1d00 */
[----:B0-----:R-:W0:Y:S01]  /*02a0*/  LDC.64 R26, c[0x0][0x228] ;  /* 0x00008a00ff1a7b82 */ /* 0x001e220000000a00 */
[----:B--2---:R-:W-:-:S04]  /*02b0*/  FADD R4, R4, 9.9999997473787516356e-06 ;  /* 0x3727c5ac04047421 */ /* 0x004fc80000000000 */
[----:B------:R-:W2:Y:S01]  /*02c0*/  MUFU.SQRT R29, R4 ;  /* 0x00000004001d7308 */ /* 0x000ea20000002000 */
[----:B------:R-:W-:Y:S01]  /*02d0*/  FADD R28, R5, 9.9999997473787516356e-06 ;  /* 0x3727c5ac051c7421 */ /* 0x000fe20000000000 */
[----:B------:R-:W-:Y:S01]  /*02e0*/  FADD R6, R6, 9.9999997473787516356e-06 ;  /* 0x3727c5ac06067421 */ /* 0x000fe20000000000 */
[----:B------:R-:W-:-:S05]  /*02f0*/  FADD R7, R7, 9.9999997473787516356e-06 ;  /* 0x3727c5ac07077421 */ /* 0x000fca0000000000 */
[----:B-1----:R-:W1:Y:S01]  /*0300*/  MUFU.SQRT R24, R6 ;  /* 0x0000000600187308 */ /* 0x002e620000002000 */
[----:B--2---:R-:W-:-:S07]  /*0310*/  FSETP.GT.AND P6, PT, R29, 8.50705917302346158658e+37, PT ;  /* 0x7e8000001d00780b */ /* 0x004fce0003fc4000 */
[----:B------:R-:W2:Y:S01]  /*0320*/  MUFU.SQRT R23, R7 ;  /* 0x0000000700177308 */ /* 0x000ea20000002000 */
[----:B------:R-:W-:Y:S01]  /*0330*/  FSETP.GEU.AND P1, PT, R29, 1.175494350822287508e-38, PT ;  /* 0x008000001d00780b */ /* 0x000fe20003f2e000 */
[----:B------:R-:W-:-:S06]  /*0340*/  IMAD.MOV.U32 R5, RZ, RZ, 0x3e800000 ;  /* 0x3e800000ff057424 */ /* 0x000fcc00078e00ff */
[----:B------:R-:W5:Y:S01]  /*0350*/  MUFU.SQRT R28, R28 ;  /* 0x0000001c001c7308 */ /* 0x000f620000002000 */
[----:B------:R-:W-:Y:S02]  /*0360*/  FSEL R4, R5, 1, P6 ;  /* 0x3f80000005047808 */ /* 0x000fe40003000000 */
[----:B-1----:R-:W-:Y:S01]  /*0370*/  FSETP.GT.AND P4, PT, R24, 8.50705917302346158658e+37, PT ;  /* 0x7e8000001800780b */ /* 0x002fe20003f84000 */
[----:B------:R-:W-:Y:S01]  /*0380*/  @P6 FMUL R29, R29, 0.25 ;  /* 0x3e8000001d1d6820 */ /* 0x000fe20000400000 */
[----:B--2---:R-:W-:-:S03]  /*0390*/  FSETP.GT.AND P6, PT, R23, 8.50705917302346158658e+37, PT ;  /* 0x7e8000001700780b */ /* 0x004fc60003fc4000 */
[----:B------:R-:W-:Y:S01]  /*03a0*/  @!P1 FMUL R29, R29, 16777216 ;  /* 0x4b8000001d1d9820 */ /* 0x000fe20000400000 */
[----:B------:R-:W-:Y:S01]  /*03b0*/  @!P1 FMUL R4, R4, 16777216 ;  /* 0x4b80000004049820 */ /* 0x000fe20000400000 */
[----:B------:R-:W-:Y:S02]  /*03c0*/  FSETP.GEU.AND P5, PT, R24, 1.175494350822287508e-38, PT ;  /* 0x008000001800780b */ /* 0x000fe40003fae000 */
[C---:B------:R-:W-:Y:S02]  /*03d0*/  FSETP.GEU.AND P1, PT, R23.reuse, 1.175494350822287508e-38, PT ;  /* 0x008000001700780b */ /* 0x040fe40003f2e000 */
[C---:B-----5:R-:W-:Y:S02]  /*03e0*/  FSETP.GT.AND P2, PT, R28.reuse, 8.50705917302346158658e+37, PT ;  /* 0x7e8000001c00780b */ /* 0x060fe40003f44000 */
[----:B------:R-:W-:Y:S01]  /*03f0*/  FSETP.GEU.AND P3, PT, R28, 1.175494350822287508e-38, PT ;  /* 0x008000001c00780b */ /* 0x000fe20003f6e000 */
[C---:B---3--:R-:W-:Y:S01]  /*0400*/  FADD R22, -R12.reuse, R8 ;  /* 0x000000080c167221 */ /* 0x048fe20000000100 */
[----:B----4-:R-:W-:Y:S01]  /*0410*/  FADD R16, -R12, R16 ;  /* 0x000000100c107221 */ /* 0x010fe20000000100 */
[----:B------:R-:W-:Y:S01]  /*0420*/  @P4 FMUL R24, R24, 0.25 ;  /* 0x3e80000018184820 */ /* 0x000fe20000400000 */
[----:B------:R-:W-:Y:S01]  /*0430*/  @P6 FMUL R23, R23, 0.25 ;  /* 0x3e80000017176820 */ /* 0x000fe20000400000 */
[----:B------:R-:W-:-:S02]  /*0440*/  FADD R12, -R13, R9 ;  /* 0x000000090d0c7221 */ /* 0x000fc40000000100 */
[----:B------:R-:W1:Y:S01]  /*0450*/  LDC.64 R8, c[0x0][0x230] ;  /* 0x00008c00ff087b82 */ /* 0x000e620000000a00 */
[----:B------:R-:W-:Y:S01]  /*0460*/  @!P5 FMUL R24, R24, 16777216 ;  /* 0x4b8000001818d820 */ /* 0x000fe20000400000 */
[----:B------:R-:W-:Y:S02]  /*0470*/  @!P1 FMUL R23, R23, 16777216 ;  /* 0x4b80000017179820 */ /* 0x000fe40000400000 */
[----:B------:R-:W-:-:S04]  /*0480*/  @P2 FMUL R28, R28, 0.25 ;  /* 0x3e8000001c1c2820 */ /* 0x000fc80000400000 */
[----:B------:R-:W-:Y:S01]  /*0490*/  @!P3 FMUL R28, R28, 16777216 ;  /* 0x4b8000001c1cb820 */ /* 0x000fe20000400000 */
[----:B------:R-:W2:Y:S01]  /*04a0*/  MUFU.RCP R7, R29 ;  /* 0x0000001d00077308 */ /* 0x000ea20000001000 */
[----:B------:R-:W-:Y:S01]  /*04b0*/  FADD R17, -R13, R17 ;  /* 0x000000110d117221 */ /* 0x000fe20000000100 */
[C---:B------:R-:W-:Y:S01]  /*04c0*/  FADD R13, -R14.reuse, R10 ;  /* 0x0000000a0e0d7221 */ /* 0x040fe20000000100 */
[----:B------:R-:W-:-:S05]  /*04d0*/  FADD R18, -R14, R18 ;  /* 0x000000120e127221 */ /* 0x000fca0000000100 */
[----:B------:R0:W3:Y:S01]  /*04e0*/  MUFU.RCP R6, R28 ;  /* 0x0000001c00067308 */ /* 0x0000e20000001000 */
[----:B------:R-:W-:Y:S01]  /*04f0*/  FADD R14, -R15, R11 ;  /* 0x0000000b0f0e7221 */ /* 0x000fe20000000100 */
[----:B------:R-:W-:-:S06]  /*0500*/  FSEL R25, R5, 1, P2 ;  /* 0x3f80000005197808 */ /* 0x000fcc0001000000 */
[----:B------:R-:W4:Y:S01]  /*0510*/  MUFU.RCP R24, R24 ;  /* 0x0000001800187308 */ /* 0x000f220000001000 */
[----:B------:R-:W-:-:S07]  /*0520*/  FSEL R11, R5, 1, P4 ;  /* 0x3f800000050b7808 */ /* 0x000fce0002000000 */
[----:B------:R-:W5:Y:S01]  /*0530*/  MUFU.RCP R23, R23 ;  /* 0x0000001700177308 */ /* 0x000f620000001000 */
[----:B------:R-:W-:Y:S01]  /*0540*/  FSEL R10, R5, 1, P6 ;  /* 0x3f800000050a7808 */ /* 0x000fe20003000000 */
[----:B------:R-:W-:Y:S01]  /*0550*/  @!P3 FMUL R25, R25, 16777216 ;  /* 0x4b8000001919b820 */ /* 0x000fe20000400000 */
[----:B------:R-:W-:-:S03]  /*0560*/  @!P5 FMUL R11, R11, 16777216 ;  /* 0x4b8000000b0bd820 */ /* 0x000fc60000400000 */
[----:B------:R-:W-:Y:S01]  /*0570*/  @!P1 FMUL R10, R10, 16777216 ;  /* 0x4b8000000a0a9820 */ /* 0x000fe20000400000 */
[----:B------:R-:W-:Y:S01]  /*0580*/  FADD R19, -R15, R19 ;  /* 0x000000130f137221 */ /* 0x000fe20000000100 */
[----:B0-----:R-:W-:-:S04]  /*0590*/  IMAD.WIDE R28, R21, 0x4, R26 ;  /* 0x00000004151c7825 */ /* 0x001fc800078e021a */
[----:B--2---:R-:W-:Y:S01]  /*05a0*/  FMUL R15, R7, R4 ;  /* 0x00000004070f7220 */ /* 0x004fe20000400000 */
[----:B---3--:R-:W-:Y:S01]  /*05b0*/  FMUL R25, R6, R25 ;  /* 0x0000001906197220 */ /* 0x008fe20000400000 */
[----:B----4-:R-:W-:Y:S01]  /*05c0*/  FMUL R24, R24, R11 ;  /* 0x0000000b18187220 */ /* 0x010fe20000400000 */
[----:B-1----:R-:W-:Y:S01]  /*05d0*/  IMAD.WIDE R26, R21, 0x4, R8 ;  /* 0x00000004151a7825 */ /* 0x002fe200078e0208 */
[----:B------:R-:W-:Y:S02]  /*05e0*/  CS2R R4, SRZ ;  /* 0x0000000000047805 */ /* 0x000fe4000001ff00 */
[----:B------:R-:W-:Y:S01]  /*05f0*/  CS2R R6, SRZ ;  /* 0x0000000000067805 */ /* 0x000fe2000001ff00 */
[----:B-----5:R-:W-:Y:S01]  /*0600*/  FMUL R23, R23, R10 ;  /* 0x0000000a17177220 */ /* 0x020fe20000400000 */
[----:B------:R-:W-:Y:S02]  /*0610*/  CS2R R8, SRZ ;  /* 0x0000000000087805 */ /* 0x000fe4000001ff00 */
[----:B------:R-:W-:-:S02]  /*0620*/  CS2R R10, SRZ ;  /* 0x00000000000a7805 */ /* 0x000fc4000001ff00 */
[----:B------:R0:W2:Y:S04]  /*0630*/  @!P0 LDG.E.EL.128 R4, desc[UR6][R28.64] ;  /* 0x000000061c048981 */ /* 0x0000a8000c2e1d00 */
[----:B------:R1:W2:Y:S01]  /*0640*/  @!P0 LDG.E.EL.128 R8, desc[UR6][R26.64] ;  /* 0x000000061a088981 */ /* 0x0002a2000c2e1d00 */
[----:B------:R-:W3:Y:S01]  /*0650*/  S2UR UR5, SR_CgaCtaId ;  /* 0x00000000000579c3 */ /* 0x000ee20000008800 */
[C---:B------:R-:W-:Y:S01]  /*0660*/  FMUL R19, R23.reuse, R19 ;  /* 0x0000001317137220 */ /* 0x040fe20000400000 */
[----:B------:R-:W-:Y:S01]  /*0670*/  FMUL R14, R23, R14 ;  /* 0x0000000e170e7220 */ /* 0x000fe20000400000 */
[----:B------:R-:W-:Y:S01]  /*0680*/  IMAD.SHL.U32 R23, R20, 0x40, RZ ;  /* 0x0000004014177824 */ /* 0x000fe200078e00ff */
[----:B------:R-:W-:Y:S01]  /*0690*/  UMOV UR4, 0x400 ;  /* 0x0000040000047882 */ /* 0x000fe20000000000 */
[----:B0-----:R-:W-:-:S03]  /*06a0*/  SHF.R.U32.HI R28, RZ, 0x4, R20 ;  /* 0x00000004ff1c7819 */ /* 0x001fc60000011614 */
[----:B------:R-:W-:Y:S01]  /*06b0*/  LOP3.LUT R23, R23, 0x3c0, RZ, 0xc0, !PT ;  /* 0x000003c017177812 */ /* 0x000fe200078ec0ff */
[C---:B------:R-:W-:Y:S01]  /*06c0*/  FMUL R21, R15.reuse, R16 ;  /* 0x000000100f157220 */ /* 0x040fe20000400000 */
[----:B------:R-:W-:Y:S01]  /*06d0*/  SGXT.U32 R28, R28, 0x3 ;  /* 0x000000031c1c781a */ /* 0x000fe20000000000 */
[----:B-1----:R-:W-:Y:S01]  /*06e0*/  FMUL R27, R15, R22 ;  /* 0x000000160f1b7220 */ /* 0x002fe20000400000 */
[C---:B------:R-:W-:Y:S02]  /*06f0*/  LOP3.LUT R15, R23.reuse, 0x10, RZ, 0xfc, !PT ;  /* 0x00000010170f7812 */ /* 0x040fe400078efcff */
[C---:B------:R-:W-:Y:S02]  /*0700*/  LOP3.LUT R16, R23.reuse, 0x20, RZ, 0xfc, !PT ;  /* 0x0000002017107812 */ /* 0x040fe400078efcff */
[----:B------:R-:W-:Y:S01]  /*0710*/  LOP3.LUT R26, R23, 0x30, RZ, 0xfc, !PT ;  /* 0x00000030171a7812 */ /* 0x000fe200078efcff */
[C---:B------:R-:W-:Y:S01]  /*0720*/  FMUL R17, R25.reuse, R17 ;  /* 0x0000001119117220 */ /* 0x040fe20000400000 */
[----:B------:R-:W-:Y:S01]  /*0730*/  FMUL R12, R25, R12 ;  /* 0x0000000c190c7220 */ /* 0x000fe20000400000 */
[----:B------:R-:W-:Y:S01]  /*0740*/  LOP3.LUT R22, R23, R28, RZ, 0xfc, !PT ;  /* 0x0000001c17167212 */ /* 0x000fe200078efcff */
[----:B---3--:R-:W-:-:S06]  /*0750*/  UPRMT UR4, UR5, 0x654, UR4 ;  /* 0x0000065405047896 */ /* 0x008fcc0008000004 */
[----:B------:R-:W-:Y:S02]  /*0760*/  LEA.HI R23, R23, UR4, RZ, 0x1e ;  /* 0x0000000417177c11 */ /* 0x000fe4000f8ff0ff */
[----:B------:R-:W-:Y:S02]  /*0770*/  LEA.HI R15, R15, UR4, RZ, 0x1e ;  /* 0x000000040f0f7c11 */ /* 0x000fe4000f8ff0ff */
[----:B------:R-:W-:Y:S02]  /*0780*/  LEA.HI R25, R16, UR4, RZ, 0x1e ;  /* 0x0000000410197c11 */ /* 0x000fe4000f8ff0ff */
[----:B------:R-:W-:Y:S01]  /*0790*/  LEA.HI R29, R26, UR4, RZ, 0x1e ;  /* 0x000000041a1d7c11 */ /* 0x000fe2000f8ff0ff */
[C---:B------:R-:W-:Y:S02]  /*07a0*/  IMAD R23, R22.reuse, 0x4, R23 ;  /* 0x0000000416177824 */ /* 0x040fe400078e0217 */
[C---:B------:R-:W-:Y:S02]  /*07b0*/  IMAD R15, R22.reuse, 0x4, R15 ;  /* 0x00000004160f7824 */ /* 0x040fe400078e020f */
[----:B------:R-:W-:-:S02]  /*07c0*/  IMAD R16, R22, 0x4, R25 ;  /* 0x0000000416107824 */ /* 0x000fc400078e0219 */
[----:B------:R-:W-:Y:S02]  /*07d0*/  IMAD R22, R22, 0x4, R29 ;  /* 0x0000000416167824 */ /* 0x000fe400078e021d */
[C---:B------:R-:W-:Y:S01]  /*07e0*/  FMUL R29, R24.reuse, R13 ;  /* 0x0000000d181d7220 */ /* 0x040fe20000400000 */
[----:B------:R-:W-:Y:S01]  /*07f0*/  FMUL R25, R24, R18 ;  /* 0x0000001218197220 */ /* 0x000fe20000400000 */
[----:B------:R-:W-:Y:S01]  /*0800*/  LOP3.LUT R0, R0, 0xc, R3, 0xf8, !PT ;  /* 0x0000000c00007812 */ /* 0x000fe200078ef803 */
[----:B--2---:R-:W-:Y:S01]  /*0810*/  FFMA R13, R27, R4, R8 ;  /* 0x000000041b0d7223 */ /* 0x004fe20000000008 */
[----:B------:R-:W-:Y:S01]  /*0820*/  FFMA R29, R29, R6, R10 ;  /* 0x000000061d1d7223 */ /* 0x000fe2000000000a */
[----:B------:R-:W-:Y:S01]  /*0830*/  FFMA R12, R12, R5, R9 ;  /* 0x000000050c0c7223 */ /* 0x000fe20000000009 */
[----:B------:R-:W-:Y:S01]  /*0840*/  FFMA R14, R14, R7, R11 ;  /* 0x000000070e0e7223 */ /* 0x000fe2000000000b */
[----:B------:R-:W-:Y:S01]  /*0850*/  FFMA R21, R21, R4, R8 ;  /* 0x0000000415157223 */ /* 0x000fe20000000008 */
[----:B------:R-:W-:Y:S01]  /*0860*/  FSETP.GEU.AND P0, PT, R13, RZ, PT ;  /* 0x000000ff0d00720b */ /* 0x000fe20003f0e000 */
[----:B------:R-:W-:Y:S01]  /*0870*/  FFMA R17, R17, R5, R9 ;  /* 0x0000000511117223 */ /* 0x000fe20000000009 */
[----:B------:R-:W-:Y:S01]  /*0880*/  FSETP.GEU.AND P2, PT, R29, RZ, PT ;  /* 0x000000ff1d00720b */ /* 0x000fe20003f4e000 */
[----:B------:R-:W-:Y:S01]  /*0890*/  FFMA R25, R25, R6, R10 ;  /* 0x0000000619197223 */ /* 0x000fe2000000000a */
[----:B------:R-:W-:Y:S01]  /*08a0*/  FSETP.GEU.AND P3, PT, R12, RZ, PT ;  /* 0x000000ff0c00720b */ /* 0x000fe20003f6e000 */
[----:B------:R-:W-:Y:S01]  /*08b0*/  FFMA R19, R19, R7, R11 ;  /* 0x0000000713137223 */ /* 0x000fe2000000000b */
[----:B------:R-:W-:-:S02]  /*08c0*/  FSEL R4, R13, RZ, P0 ;  /* 0x000000ff0d047208 */ /* 0x000fc40000000000 */
[----:B------:R-:W-:Y:S02]  /*08d0*/  FSETP.GEU.AND P1, PT, R14, RZ, PT ;  /* 0x000000ff0e00720b */ /* 0x000fe40003f2e000 */
[----:B------:R-:W-:Y:S02]  /*08e0*/  FSETP.GEU.AND P0, PT, R21, RZ, PT ;  /* 0x000000ff1500720b */ /* 0x000fe40003f0e000 */
[----:B------:R-:W-:Y:S02]  /*08f0*/  FSEL R29, R29, RZ, P2 ;  /* 0x000000ff1d1d7208 */ /* 0x000fe40001000000 */
[----:B------:R-:W-:Y:S02]  /*0900*/  FSEL R12, R12, RZ, P3 ;  /* 0x000000ff0c0c7208 */ /* 0x000fe40001800000 */
[----:B------:R-:W-:Y:S02]  /*0910*/  FSEL R5, R14, RZ, P1 ;  /* 0x000000ff0e057208 */ /* 0x000fe40000800000 */
[----:B------:R-:W-:-:S02]  /*0920*/  FSETP.GEU.AND P2, PT, R17, RZ, PT ;  /* 0x000000ff1100720b */ /* 0x000fc40003f4e000 */
[----:B------:R-:W-:Y:S02]  /*0930*/  FSEL R6, R21, RZ, P0 ;  /* 0x000000ff15067208 */ /* 0x000fe40000000000 */
[----:B------:R-:W-:Y:S02]  /*0940*/  FSETP.GEU.AND P1, PT, R25, RZ, PT ;  /* 0x000000ff1900720b */ /* 0x000fe40003f2e000 */
[----:B------:R-:W-:Y:S01]  /*0950*/  FSETP.GEU.AND P0, PT, R19, RZ, PT ;  /* 0x000000ff1300720b */ /* 0x000fe20003f0e000 */
[----:B------:R-:W-:Y:S01]  /*0960*/  STS [R23], R4 ;  /* 0x0000000417007388 */ /* 0x000fe20000000800 */
[----:B------:R-:W-:Y:S02]  /*0970*/  FSEL R8, R17, RZ, P2 ;  /* 0x000000ff11087208 */ /* 0x000fe40001000000 */
[----:B------:R-:W-:Y:S01]  /*0980*/  FSEL R25, R25, RZ, P1 ;  /* 0x000000ff19197208 */ /* 0x000fe20000800000 */
[----:B------:R-:W-:Y:S01]  /*0990*/  STS [R15+0x40], R12 ;  /* 0x0000400c0f007388 */ /* 0x000fe20000000800 */
[----:B------:R-:W-:-:S03]  /*09a0*/  FSEL R19, R19, RZ, P0 ;  /* 0x000000ff13137208 */ /* 0x000fc60000000000 */
[----:B------:R-:W-:Y:S04]  /*09b0*/  STS [R16+0x80], R29 ;  /* 0x0000801d10007388 */ /* 0x000fe80000000800 */
[----:B------:R-:W-:Y:S04]  /*09c0*/  STS [R22+0xc0], R5 ;  /* 0x0000c00516007388 */ /* 0x000fe80000000800 */
[----:B------:R-:W-:Y:S04]  /*09d0*/  STS [R23+0x20], R6 ;  /* 0x0000200617007388 */ /* 0x000fe80000000800 */
[----:B------:R0:W-:Y:S04]  /*09e0*/  STS [R15+0x60], R8 ;  /* 0x000060080f007388 */ /* 0x0001e80000000800 */
[----:B------:R-:W-:Y:S04]  /*09f0*/  STS [R16+0xa0], R25 ;  /* 0x0000a01910007388 */ /* 0x000fe80000000800 */
[----:B------:R-:W-:Y:S01]  /*0a00*/  STS [R22+0xe0], R19 ;  /* 0x0000e01316007388 */ /* 0x000fe20000000800 */
[----:B------:R-:W-:-:S02]  /*0a10*/  LOP3.LUT R7, R20, 0x7c, RZ, 0xc0, !PT ;  /* 0x0000007c14077812 */ /* 0x000fc400078ec0ff */
[----:B------:R-:W-:-:S03]  /*0a20*/  LOP3.LUT R10, R3, 0x1fc, RZ, 0xc0, !PT ;  /* 0x000001fc030a7812 */ /* 0x000fc600078ec0ff */
[----:B------:R-:W-:Y:S01]  /*0a30*/  VIADD R7, R7, UR4 ;  /* 0x0000000407077c36 */ /* 0x000fe20008000000 */
[----:B------:R-:W-:-:S03]  /*0a40*/  SHF.R.U32.HI R9, RZ, 0x2, R20 ;  /* 0x00000002ff097819 */ /* 0x000fc60000011614 */
[----:B------:R-:W-:Y:S01]  /*0a50*/  IMAD R14, R10, 0x4, R7 ;  /* 0x000000040a0e7824 */ /* 0x000fe200078e0207 */
[----:B------:R-:W-:Y:S01]  /*0a60*/  BAR.SYNC.DEFER_BLOCKING 0x0 ;  /* 0x0000000000007b1d */ /* 0x000fe20000010000 */
[----:B------:R-:W-:-:S04]  /*0a70*/  SGXT.U32 R9, R9, 0x5 ;  /* 0x000000050909781a */ /* 0x000fc80000000000 */
[----:B------:R-:W-:-:S03]  /*0a80*/  LOP3.LUT R2, R9, R2, RZ, 0xfc, !PT ;  /* 0x0000000209027212 */ /* 0x000fc600078efcff */
[----:B0-----:R-:W0:Y:S02]  /*0a90*/  LDC.64 R8, c[0x0][0x238] ;  /* 0x00008e00ff087b82 */ /* 0x001e240000000a00 */
[----:B------:R-:W-:Y:S01]  /*0aa0*/  IMAD.HI R11, R2, 0x2aaaaaab, RZ ;  /* 0x2aaaaaab020b7827 */ /* 0x000fe200078e02ff */
[----:B------:R-:W-:Y:S04]  /*0ab0*/  LDS R4, [R14] ;  /* 0x000000000e047984 */ /* 0x000fe80000000800 */
[----:B------:R-:W-:Y:S04]  /*0ac0*/  LDS R5, [R14+0x4] ;  /* 0x000004000e057984 */ /* 0x000fe80000000800 */
[----:B------:R-:W-:Y:S04]  /*0ad0*/  LDS R6, [R14+0x8] ;  /* 0x000008000e067984 */ /* 0x000fe80000000800 */
[----:B------:R1:W2:Y:S01]  /*0ae0*/  LDS R7, [R14+0xc] ;  /* 0x00000c000e077984 */ /* 0x0002a20000000800 */
[----:B------:R-:W-:-:S04]  /*0af0*/  SHF.R.U32.HI R12, RZ, 0x1f, R11 ;  /* 0x0000001fff0c7819 */ /* 0x000fc8000001160b */
[----:B------:R-:W-:Y:S02]  /*0b00*/  LEA.HI.SX32 R13, R11, R12, 0x1b ;  /* 0x0000000c0b0d7211 */ /* 0x000fe400078fdaff */
[----:B------:R-:W-:Y:S02]  /*0b10*/  LOP3.LUT R11, R10, 0x200, RZ, 0xfc, !PT ;  /* 0x000002000a0b7812 */ /* 0x000fe400078efcff */
[----:B------:R-:W-:Y:S01]  /*0b20*/  ISETP.GE.AND P0, PT, R0, 0x10, PT ;  /* 0x000000100000780c */ /* 0x000fe20003f06270 */
[----:B------:R-:W-:Y:S01]  /*0b30*/  IMAD R3, R13, -0xc0, R2 ;  /* 0xffffff400d037824 */ /* 0x000fe200078e0202 */
[----:B-1----:R-:W-:Y:S02]  /*0b40*/  SHF.R.U32.HI R14, RZ, 0x2, R11 ;  /* 0x00000002ff0e7819 */ /* 0x002fe4000001160b */
[C---:B------:R-:W-:Y:S01]  /*0b50*/  LOP3.LUT R11, R2.reuse, 0x20, RZ, 0xfc, !PT ;  /* 0x00000020020b7812 */ /* 0x040fe200078efcff */
[----:B------:R-:W-:Y:S01]  /*0b60*/  IMAD R12, R3, 0x10, R0 ;  /* 0x00000010030c7824 */ /* 0x000fe200078e0200 */
[----:B------:R-:W-:-:S02]  /*0b70*/  ISETP.LT.AND P1, PT, R2, 0x300, !P0 ;  /* 0x000003000200780c */ /* 0x000fc40004721270 */
[----:B------:R-:W-:Y:S01]  /*0b80*/  ISETP.LT.AND P0, PT, R11, 0x300, !P0 ;  /* 0x000003000b00780c */ /* 0x000fe20004701270 */
[----:B------:R-:W-:Y:S01]  /*0b90*/  IMAD R3, R13, 0x8000, R12 ;  /* 0x000080000d037824 */ /* 0x000fe200078e020c */
[----:B------:R-:W-:-:S03]  /*0ba0*/  LOP3.LUT R14, R14, 0xfc, RZ, 0xc0, !PT ;  /* 0x000000fc0e0e7812 */ /* 0x000fc600078ec0ff */
[----:B0-----:R-:W-:-:S04]  /*0bb0*/  IMAD.WIDE R2, R3, 0x4, R8 ;  /* 0x0000000403027825 */ /* 0x001fc800078e0208 */
[----:B------:R-:W-:-:S04]  /*0bc0*/  VIADD R13, R14, UR4 ;  /* 0x000000040e0d7c36 */ /* 0x000fc80008000000 */
[----:B------:R-:W-:Y:S01]  /*0bd0*/  IMAD R13, R10, 0x4, R13 ;  /* 0x000000040a0d7824 */ /* 0x000fe200078e020d */
[----:B--2---:R0:W-:Y:S02]  /*0be0*/  @P1 STG.E.128 desc[UR6][R2.64], R4 ;  /* 0x0000000402001986 */ /* 0x0041e4000c101d06 */
[----:B0-----:R-:W-:Y:S05]  /*0bf0*/  @!P0 EXIT ;  /* 0x000000000000894d */ /* 0x001fea0003800000 */
[----:B0-----:R-:W-:Y:S01]  /*0c00*/  LDS R4, [R13+0x800] ;  /* 0x000800000d047984 */ /* 0x001fe20000000800 */
[----:B------:R-:W-:-:S03]  /*0c10*/  IMAD.HI R2, R11, 0x2aaaaaab, RZ ;  /* 0x2aaaaaab0b027827 */ /* 0x000fc600078e02ff */
[----:B------:R-:W-:Y:S02]  /*0c20*/  LDS R5, [R13+0x804] ;  /* 0x000804000d057984 */ /* 0x000fe40000000800 */
[----:B------:R-:W-:Y:S02]  /*0c30*/  SHF.R.U32.HI R3, RZ, 0x1f, R2 ;  /* 0x0000001fff037819 */ /* 0x000fe40000011602 */
[----:B------:R-:W-:Y:S02]  /*0c40*/  LDS R6, [R13+0x808] ;  /* 0x000808000d067984 */ /* 0x000fe40000000800 */
[----:B------:R-:W-:Y:S02]  /*0c50*/  LEA.HI.SX32 R2, R2, R3, 0x1b ;  /* 0x0000000302027211 */ /* 0x000fe400078fdaff */
[----:B------:R-:W0:Y:S03]  /*0c60*/  LDS R7, [R13+0x80c] ;  /* 0x00080c000d077984 */ /* 0x000e260000000800 */
[----:B------:R-:W-:-:S04]  /*0c70*/  IMAD R11, R2, -0xc0, R11 ;  /* 0xffffff40020b7824 */ /* 0x000fc800078e020b */
[----:B------:R-:W-:-:S04]  /*0c80*/  IMAD R11, R11, 0x10, R0 ;  /* 0x000000100b0b7824 */ /* 0x000fc800078e0200 */
[----:B------:R-:W-:-:S04]  /*0c90*/  IMAD R11, R2, 0x8000, R11 ;  /* 0x00008000020b7824 */ /* 0x000fc800078e020b */
[----:B------:R-:W-:-:S05]  /*0ca0*/  IMAD.WIDE R8, R11, 0x4, R8 ;  /* 0x000000040b087825 */ /* 0x000fca00078e0208 */
[----:B0-----:R-:W-:Y:S01]  /*0cb0*/  STG.E.128 desc[UR6][R8.64], R4 ;  /* 0x0000000408007986 */ /* 0x001fe2000c101d06 */
[----:B------:R-:W-:Y:S05]  /*0cc0*/  EXIT ;  /* 0x000000000000794d */ /* 0x000fea0003800000 */
.L_x_0:
[----:B------:R-:W-:-:S00]  /*0cd0*/  BRA `(.L_x_0) ;  /* 0xfffffffc00fc7947 */ /* 0x000fc0000383ffff */
[----:B------:R-:W-:-:S00]  /*0ce0*/  NOP ;  /* 0x0000000000007918 */ /* 0x000fc00000000000 */
        /* <DEDUP_REMOVED lines=9> */
.L_x_1:


//--------------------- .nv.global.init           --------------------------
	.section	.nv.global.init,"aw",@progbits
.nv.global.init:
	.type		_$_str,@object
	.size		_$_str,(_$_str_$_2 - _$_str)
_$_str:
        /*0000*/ 	.byte	0x5f, 0x5f, 0x43, 0x55, 0x44, 0x41, 0x5f, 0x46, 0x54, 0x5a, 0x00
	.type		_$_str_$_2,@object
	.size		_$_str_$_2,(.L_1 - _$_str_$_2)
_$_str_$_2:
        /*000b*/ 	.byte	0x5f, 0x5f, 0x43, 0x55, 0x44, 0x41, 0x5f, 0x50, 0x52, 0x45, 0x43, 0x5f, 0x53, 0x51, 0x52, 0x54
        /*001b*/ 	.byte	0x00
.L_1:


//--------------------- .nv.shared.triton_poi_fused__native_batch_norm_legit_no_training_relu_8 --------------------------
	.section	.nv.shared.triton_poi_fused__native_batch_norm_legit_no_training_relu_8,"aw",@nobits
	.sectionflags	@""
	.align	16
	.zero		1024


//--------------------- .nv.constant0.triton_poi_fused__native_batch_norm_legit_no_training_relu_8 --------------------------
	.section	.nv.constant0.triton_poi_fused__native_batch_norm_legit_no_training_relu_8,"a",@progbits
	.sectionflags	@""
	.align	4
.nv.constant0.triton_poi_fused__native_batch_norm_legit_no_training_relu_8:
	.zero		584
